	.headerflags	@"EF_CUDA_TEXMODE_UNIFIED EF_CUDA_64BIT_ADDRESS EF_CUDA_ACCELERATORS EF_CUDA_SM90 EF_CUDA_VIRTUAL_SM(EF_CUDA_SM90)"
	.elftype	@"ET_EXEC"


//--------------------- .nv.info                  --------------------------
	.section	.nv.info,"",@"SHT_CUDA_INFO"
	.align	4


	//----- nvinfo : EIATTR_REGCOUNT
	.align		4
        /*0000*/ 	.byte	0x04, 0x2f
        /*0002*/ 	.short	(.L_3 - .L_2)
	.align		4
.L_2:
        /*0004*/ 	.word	index@(triton_poi_fused__native_batch_norm_legit_no_training_relu_38)
        /*0008*/ 	.word	0x00000014


	//----- nvinfo : EIATTR_MIN_STACK_SIZE
	.align		4
.L_3:
        /*000c*/ 	.byte	0x04, 0x12
        /*000e*/ 	.short	(.L_5 - .L_4)
	.align		4
.L_4:
        /*0010*/ 	.word	index@(triton_poi_fused__native_batch_norm_legit_no_training_relu_38)
        /*0014*/ 	.word	0x00000000


	//----- nvinfo : EIATTR_FRAME_SIZE
	.align		4
.L_5:
        /*0018*/ 	.byte	0x04, 0x11
        /*001a*/ 	.short	(.L_7 - .L_6)
	.align		4
.L_6:
        /*001c*/ 	.word	index@(triton_poi_fused__native_batch_norm_legit_no_training_relu_38)
        /*0020*/ 	.word	0x00000000


	//----- nvinfo : EIATTR_MIN_STACK_SIZE
	.align		4
.L_7:
        /*0024*/ 	.byte	0x04, 0x12
        /*0026*/ 	.short	(.L_9 - .L_8)
	.align		4
.L_8:
        /*0028*/ 	.word	index@(triton_poi_fused__native_batch_norm_legit_no_training_relu_38)
        /*002c*/ 	.word	0x00000000
.L_9:


//--------------------- .nv.info.triton_poi_fused__native_batch_norm_legit_no_training_relu_38 --------------------------
	.section	.nv.info.triton_poi_fused__native_batch_norm_legit_no_training_relu_38,"",@"SHT_CUDA_INFO"
	.sectionflags	@""
	.align	4


	//----- nvinfo : EIATTR_CUDA_API_VERSION
	.align		4
        /*0000*/ 	.byte	0x04, 0x37
        /*0002*/ 	.short	(.L_11 - .L_10)
.L_10:
        /*0004*/ 	.word	0x0000007c


	//----- nvinfo : EIATTR_KPARAM_INFO
	.align		4
.L_11:
        /*0008*/ 	.byte	0x04, 0x17
        /*000a*/ 	.short	(.L_13 - .L_12)
.L_12:
        /*000c*/ 	.word	0x00000000
        /*0010*/ 	.short	0x0006
        /*0012*/ 	.short	0x0030
        /*0014*/ 	.byte	0x00, 0xf0, 0x11, 0x00


	//----- nvinfo : EIATTR_KPARAM_INFO
	.align		4
.L_13:
        /*0018*/ 	.byte	0x04, 0x17
        /*001a*/ 	.short	(.L_15 - .L_14)
.L_14:
        /*001c*/ 	.word	0x00000000
        /*0020*/ 	.short	0x0005
        /*0022*/ 	.short	0x0028
        /*0024*/ 	.byte	0x00, 0xf4, 0x21, 0x00


	//----- nvinfo : EIATTR_KPARAM_INFO
	.align		4
.L_15:
        /*0028*/ 	.byte	0x04, 0x17
        /*002a*/ 	.short	(.L_17 - .L_16)
.L_16:
        /*002c*/ 	.word	0x00000000
        /*0030*/ 	.short	0x0004
        /*0032*/ 	.short	0x0020
        /*0034*/ 	.byte	0x00, 0xf4, 0x21, 0x00


	//----- nvinfo : EIATTR_KPARAM_INFO
	.align		4
.L_17:
        /*0038*/ 	.byte	0x04, 0x17
        /*003a*/ 	.short	(.L_19 - .L_18)
.L_18:
        /*003c*/ 	.word	0x00000000
        /*0040*/ 	.short	0x0003
        /*0042*/ 	.short	0x0018
        /*0044*/ 	.byte	0x00, 0xf4, 0x21, 0x00


	//----- nvinfo : EIATTR_KPARAM_INFO
	.align		4
.L_19:
        /*0048*/ 	.byte	0x04, 0x17
        /*004a*/ 	.short	(.L_21 - .L_20)
.L_20:
        /*004c*/ 	.word	0x00000000
        /*0050*/ 	.short	0x0002
        /*0052*/ 	.short	0x0010
        /*0054*/ 	.byte	0x00, 0xf4, 0x21, 0x00


	//----- nvinfo : EIATTR_KPARAM_INFO
	.align		4
.L_21:
        /*0058*/ 	.byte	0x04, 0x17
        /*005a*/ 	.short	(.L_23 - .L_22)
.L_22:
        /*005c*/ 	.word	0x00000000
        /*0060*/ 	.short	0x0001
        /*0062*/ 	.short	0x0008
        /*0064*/ 	.byte	0x00, 0xf4, 0x21, 0x00


	//----- nvinfo : EIATTR_KPARAM_INFO
	.align		4
.L_23:
        /*0068*/ 	.byte	0x04, 0x17
        /*006a*/ 	.short	(.L_25 - .L_24)
.L_24:
        /*006c*/ 	.word	0x00000000
        /*0070*/ 	.short	0x0000
        /*0072*/ 	.short	0x0000
        /*0074*/ 	.byte	0x00, 0xf4, 0x21, 0x00


	//----- nvinfo : EIATTR_SPARSE_MMA_MASK
	.align		4
.L_25:
        /*0078*/ 	.byte	0x03, 0x50
        /*007a*/ 	.short	0x0000


	//----- nvinfo : EIATTR_MAXREG_COUNT
	.align		4
        /*007c*/ 	.byte	0x03, 0x1b
        /*007e*/ 	.short	0x00ff


	//----- nvinfo : EIATTR_EXIT_INSTR_OFFSETS
	.align		4
        /*0080*/ 	.byte	0x04, 0x1c
        /*0082*/ 	.short	(.L_27 - .L_26)


	//   ....[0]....
.L_26:
        /*0084*/ 	.word	0x00000300


	//   ....[1]....
        /*0088*/ 	.word	0x00000320


	//----- nvinfo : EIATTR_REQNTID
	.align		4
.L_27:
        /*008c*/ 	.byte	0x04, 0x10
        /*008e*/ 	.short	(.L_29 - .L_28)
.L_28:
        /*0090*/ 	.word	0x00000080
        /*0094*/ 	.word	0x00000001
        /*0098*/ 	.word	0x00000001


	//----- nvinfo : EIATTR_CBANK_PARAM_SIZE
	.align		4
.L_29:
        /*009c*/ 	.byte	0x03, 0x19
        /*009e*/ 	.short	0x0034


	//----- nvinfo : EIATTR_PARAM_CBANK
	.align		4
        /*00a0*/ 	.byte	0x04, 0x0a
        /*00a2*/ 	.short	(.L_31 - .L_30)
	.align		4
.L_30:
        /*00a4*/ 	.word	index@(.nv.constant0.triton_poi_fused__native_batch_norm_legit_no_training_relu_38)
        /*00a8*/ 	.short	0x0210
        /*00aa*/ 	.short	0x0034


	//----- nvinfo : EIATTR_SW_WAR
	.align		4
.L_31:
        /*00ac*/ 	.byte	0x04, 0x36
        /*00ae*/ 	.short	(.L_33 - .L_32)
.L_32:
        /*00b0*/ 	.word	0x00000008
.L_33:


//--------------------- .nv.callgraph             --------------------------
	.section	.nv.callgraph,"",@"SHT_CUDA_CALLGRAPH"
	.align	4
	.sectionentsize	8
	.align		4
        /*0000*/ 	.word	0x00000000
	.align		4
        /*0004*/ 	.word	0xffffffff
	.align		4
        /*0008*/ 	.word	0x00000000
	.align		4
        /*000c*/ 	.word	0xfffffffe
	.align		4
        /*0010*/ 	.word	0x00000000
	.align		4
        /*0014*/ 	.word	0xfffffffd
	.align		4
        /*0018*/ 	.word	0x00000000
	.align		4
        /*001c*/ 	.word	0xfffffffc


//--------------------- .nv.constant4             --------------------------
	.section	.nv.constant4,"a",@progbits
	.align	8
	.align		8
.nv.constant4:
        /*0000*/ 	.dword	_$_str
	.align		8
        /*0008*/ 	.dword	_$_str_$_2


//--------------------- .text.triton_poi_fused__native_batch_norm_legit_no_training_relu_38 --------------------------
	.section	.text.triton_poi_fused__native_batch_norm_legit_no_training_relu_38,"ax",@progbits
	.align	128
        .global         triton_poi_fused__native_batch_norm_legit_no_training_relu_38
        .type           triton_poi_fused__native_batch_norm_legit_no_training_relu_38,@function
        .size           triton_poi_fused__native_batch_norm_legit_no_training_relu_38,(.L_x_1 - triton_poi_fused__native_batch_norm_legit_no_training_relu_38)
        .other          triton_poi_fused__native_batch_norm_legit_no_training_relu_38,@"STO_CUDA_ENTRY STV_DEFAULT"
triton_poi_fused__native_batch_norm_legit_no_training_relu_38:
.text.triton_poi_fused__native_batch_norm_legit_no_training_relu_38:
[----:B------:R-:W0:Y:S01]  /*0000*/  LDC R1, c[0x0][0x28] ;  /* 0x00000a00ff017b82 */ /* 0x000e220000000800 */
[----:B------:R-:W1:Y:S07]  /*0010*/  S2R R2, SR_TID.X ;  /* 0x0000000000027919 */ /* 0x000e6e0000002100 */
[----:B------:R-:W2:Y:S01]  /*0020*/  LDC.64 R10, c[0x0][0x220] ;  /* 0x00008800ff0a7b82 */ /* 0x000ea20000000a00 */
[----:B------:R-:W-:Y:S01]  /*0030*/  ULDC.64 UR4, c[0x0][0x208] ;  /* 0x0000820000047ab9 */ /* 0x000fe20000000a00 */
[----:B------:R-:W3:Y:S06]  /*0040*/  S2R R3, SR_CTAID.X ;  /* 0x0000000000037919 */ /* 0x000eec0000002500 */
[----:B------:R-:W4:Y:S08]  /*0050*/  LDC.64 R6, c[0x0][0x210] ;  /* 0x00008400ff067b82 */ /* 0x000f300000000a00 */
[----:B------:R-:W5:Y:S08]  /*0060*/  LDC.64 R8, c[0x0][0x218] ;  /* 0x00008600ff087b82 */ /* 0x000f700000000a00 */
[----:B------:R-:W4:Y:S01]  /*0070*/  LDC.64 R12, c[0x0][0x228] ;  /* 0x00008a00ff0c7b82 */ /* 0x000f220000000a00 */
[----:B-1----:R-:W-:-:S07]  /*0080*/  LOP3.LUT R2, R2, 0x7f, RZ, 0xc0, !PT ;  /* 0x0000007f02027812 */ /* 0x002fce00078ec0ff */
[----:B------:R-:W1:Y:S01]  /*0090*/  LDC.64 R14, c[0x0][0x230] ;  /* 0x00008c00ff0e7b82 */ /* 0x000e620000000a00 */
[----:B---3--:R-:W-:Y:S01]  /*00a0*/  LEA R3, R3, R2, 0x7 ;  /* 0x0000000203037211 */ /* 0x008fe200078e38ff */
[----:B------:R-:W-:-:S03]  /*00b0*/  HFMA2.MMA R2, -RZ, RZ, 0, 0 ;  /* 0x00000000ff027435 */ /* 0x000fc600000001ff */
[----:B------:R-:W-:-:S07]  /*00c0*/  ISETP.GE.AND P0, PT, R3, 0x2d00, PT ;  /* 0x00002d000300780c */ /* 0x000fce0003f06270 */
[----:B------:R-:W-:-:S05]  /*00d0*/  IMAD.HI R0, R3, -0x49f49f49, R2 ;  /* 0xb60b60b703007827 */ /* 0x000fca00078e0202 */
[----:B------:R-:W-:-:S04]  /*00e0*/  SHF.R.U32.HI R5, RZ, 0x1f, R0 ;  /* 0x0000001fff057819 */ /* 0x000fc80000011600 */
[----:B------:R-:W-:-:S05]  /*00f0*/  LEA.HI.SX32 R5, R0, R5, 0x17 ;  /* 0x0000000500057211 */ /* 0x000fca00078fbaff */
[----:B------:R-:W-:-:S04]  /*0100*/  IMAD R17, R5, -0x2d0, R3 ;  /* 0xfffffd3005117824 */ /* 0x000fc800078e0203 */
[----:B--2---:R-:W-:-:S05]  /*0110*/  IMAD.WIDE R10, R17, 0x4, R10 ;  /* 0x00000004110a7825 */ /* 0x004fca00078e020a */
[----:B------:R2:W3:Y:S01]  /*0120*/  @!P0 LDG.E.EL R2, desc[UR4][R10.64] ;  /* 0x000000040a028981 */ /* 0x0004e2000c2e1900 */
[----:B------:R-:W-:Y:S02]  /*0130*/  CS2R R4, SRZ ;  /* 0x0000000000047805 */ /* 0x000fe4000001ff00 */
[----:B------:R-:W-:Y:S01]  /*0140*/  MOV R0, RZ ;  /* 0x000000ff00007202 */ /* 0x000fe20000000f00 */
[----:B----4-:R-:W-:-:S04]  /*0150*/  IMAD.WIDE R6, R3, 0x4, R6 ;  /* 0x0000000403067825 */ /* 0x010fc800078e0206 */
[C---:B-----5:R-:W-:Y:S01]  /*0160*/  IMAD.WIDE R8, R17.reuse, 0x4, R8 ;  /* 0x0000000411087825 */ /* 0x060fe200078e0208 */
[----:B------:R4:W5:Y:S03]  /*0170*/  @!P0 LDG.E R5, desc[UR4][R6.64] ;  /* 0x0000000406058981 */ /* 0x000966000c1e1900 */
[C---:B0-2---:R-:W-:Y:S01]  /*0180*/  IMAD.WIDE R10, R17.reuse, 0x4, R12 ;  /* 0x00000004110a7825 */ /* 0x045fe200078e020c */
[----:B------:R0:W5:Y:S03]  /*0190*/  @!P0 LDG.E.EL R0, desc[UR4][R8.64] ;  /* 0x0000000408008981 */ /* 0x000166000c2e1900 */
[----:B-1----:R-:W-:Y:S01]  /*01a0*/  IMAD.WIDE R12, R17, 0x4, R14 ;  /* 0x00000004110c7825 */ /* 0x002fe200078e020e */
[----:B------:R-:W-:Y:S01]  /*01b0*/  HFMA2.MMA R15, -RZ, RZ, 0, 0 ;  /* 0x00000000ff0f7435 */ /* 0x000fe200000001ff */
[----:B------:R-:W2:Y:S01]  /*01c0*/  @!P0 LDG.E.EL R4, desc[UR4][R10.64] ;  /* 0x000000040a048981 */ /* 0x000ea2000c2e1900 */
[----:B----4-:R-:W1:Y:S08]  /*01d0*/  LDC.64 R6, c[0x0][0x238] ;  /* 0x00008e00ff067b82 */ /* 0x010e700000000a00 */
[----:B------:R-:W2:Y:S01]  /*01e0*/  @!P0 LDG.E.EL R15, desc[UR4][R12.64] ;  /* 0x000000040c0f8981 */ /* 0x000ea2000c2e1900 */
[----:B0-----:R-:W-:Y:S01]  /*01f0*/  MOV R9, 0x3e800000 ;  /* 0x3e80000000097802 */ /* 0x001fe20000000f00 */
[----:B---3--:R-:W-:-:S04]  /*0200*/  FADD R2, R2, 9.9999997473787516356e-06 ;  /* 0x3727c5ac02027421 */ /* 0x008fc80000000000 */
[----:B------:R1:W0:Y:S01]  /*0210*/  MUFU.SQRT R14, R2 ;  /* 0x00000002000e7308 */ /* 0x0002220000002000 */
[----:B-----5:R-:W-:Y:S01]  /*0220*/  FADD R0, -R0, R5 ;  /* 0x0000000500007221 */ /* 0x020fe20000000100 */
[----:B-1----:R-:W-:Y:S01]  /*0230*/  IMAD.WIDE R2, R3, 0x4, R6 ;  /* 0x0000000403027825 */ /* 0x002fe200078e0206 */
[C---:B0-----:R-:W-:Y:S02]  /*0240*/  FSETP.GT.AND P1, PT, R14.reuse, 8.50705917302346158658e+37, PT ;  /* 0x7e8000000e00780b */ /* 0x041fe40003f24000 */
[----:B------:R-:W-:Y:S02]  /*0250*/  FSETP.GEU.AND P2, PT, R14, 1.175494350822287508e-38, PT ;  /* 0x008000000e00780b */ /* 0x000fe40003f4e000 */
[----:B------:R-:W-:-:S09]  /*0260*/  FSEL R9, R9, 1, P1 ;  /* 0x3f80000009097808 */ /* 0x000fd20000800000 */
[----:B------:R-:W-:Y:S02]  /*0270*/  @P1 FMUL R14, R14, 0.25 ;  /* 0x3e8000000e0e1820 */ /* 0x000fe40000400000 */
[----:B------:R-:W-:Y:S02]  /*0280*/  @!P2 FMUL R9, R9, 16777216 ;  /* 0x4b8000000909a820 */ /* 0x000fe40000400000 */
[----:B------:R-:W-:-:S06]  /*0290*/  @!P2 FMUL R14, R14, 16777216 ;  /* 0x4b8000000e0ea820 */ /* 0x000fcc0000400000 */
[----:B------:R-:W0:Y:S02]  /*02a0*/  MUFU.RCP R14, R14 ;  /* 0x0000000e000e7308 */ /* 0x000e240000001000 */
[----:B0-----:R-:W-:-:S04]  /*02b0*/  FMUL R9, R14, R9 ;  /* 0x000000090e097220 */ /* 0x001fc80000400000 */
[----:B------:R-:W-:-:S04]  /*02c0*/  FMUL R0, R0, R9 ;  /* 0x0000000900007220 */ /* 0x000fc80000400000 */
[----:B--2---:R-:W-:-:S05]  /*02d0*/  FFMA R0, R0, R4, R15 ;  /* 0x0000000400007223 */ /* 0x004fca000000000f */
[----:B------:R-:W-:-:S04]  /*02e0*/  FSETP.GEU.AND P1, PT, R0, RZ, PT ;  /* 0x000000ff0000720b */ /* 0x000fc80003f2e000 */
[----:B------:R-:W-:Y:S01]  /*02f0*/  FSEL R5, R0, RZ, P1 ;  /* 0x000000ff00057208 */ /* 0x000fe20000800000 */
[----:B------:R-:W-:Y:S08]  /*0300*/  @P0 EXIT ;  /* 0x000000000000094d */ /* 0x000ff00003800000 */
[----:B------:R-:W-:Y:S01]  /*0310*/  STG.E desc[UR4][R2.64], R5 ;  /* 0x0000000502007986 */ /* 0x000fe2000c101904 */
[----:B------:R-:W-:Y:S05]  /*0320*/  EXIT ;  /* 0x000000000000794d */ /* 0x000fea0003800000 */
.L_x_0:
[----:B------:R-:W-:-:S00]  /*0330*/  BRA `(.L_x_0) ;  /* 0xfffffffc00fc7947 */ /* 0x000fc0000383ffff */
[----:B------:R-:W-:-:S00]  /*0340*/  NOP ;  /* 0x0000000000007918 */ /* 0x000fc00000000000 */
        /* <DEDUP_REMOVED lines=11> */
.L_x_1:


//--------------------- .nv.global.init           --------------------------
	.section	.nv.global.init,"aw",@progbits
.nv.global.init:
	.type		_$_str,@object
	.size		_$_str,(_$_str_$_2 - _$_str)
_$_str:
        /*0000*/ 	.byte	0x5f, 0x5f, 0x43, 0x55, 0x44, 0x41, 0x5f, 0x46, 0x54, 0x5a, 0x00
	.type		_$_str_$_2,@object
	.size		_$_str_$_2,(.L_1 - _$_str_$_2)
_$_str_$_2:
        /*000b*/ 	.byte	0x5f, 0x5f, 0x43, 0x55, 0x44, 0x41, 0x5f, 0x50, 0x52, 0x45, 0x43, 0x5f, 0x53, 0x51, 0x52, 0x54
        /*001b*/ 	.byte	0x00
.L_1:


//--------------------- .nv.constant0.triton_poi_fused__native_batch_norm_legit_no_training_relu_38 --------------------------
	.section	.nv.constant0.triton_poi_fused__native_batch_norm_legit_no_training_relu_38,"a",@progbits
	.sectionflags	@""
	.align	4
.nv.constant0.triton_poi_fused__native_batch_norm_legit_no_training_relu_38:
	.zero		580
